//
// Generated by NVIDIA NVVM Compiler
//
// Compiler Build ID: CL-36424714
// Cuda compilation tools, release 13.0, V13.0.88
// Based on NVVM 20.0.0
//

.version 9.0
.target sm_100
.address_size 64

	// .globl	_Z9matrixAddPA4_fS0_S0_

.visible .entry _Z9matrixAddPA4_fS0_S0_(
	.param .u64 .ptr .align 1 _Z9matrixAddPA4_fS0_S0__param_0,
	.param .u64 .ptr .align 1 _Z9matrixAddPA4_fS0_S0__param_1,
	.param .u64 .ptr .align 1 _Z9matrixAddPA4_fS0_S0__param_2
)
{
	.reg .pred 	%p<4>;
	.reg .b32 	%r<10>;
	.reg .b32 	%f<4>;
	.reg .b64 	%rd<15>;

	ld.param.u64 	%rd1, [_Z9matrixAddPA4_fS0_S0__param_0];
	ld.param.u64 	%rd2, [_Z9matrixAddPA4_fS0_S0__param_1];
	ld.param.u64 	%rd3, [_Z9matrixAddPA4_fS0_S0__param_2];
	mov.u32 	%r3, %ctaid.x;
	mov.u32 	%r4, %ntid.x;
	mov.u32 	%r5, %tid.x;
	mad.lo.s32 	%r1, %r3, %r4, %r5;
	mov.u32 	%r6, %ctaid.y;
	mov.u32 	%r7, %ntid.y;
	mov.u32 	%r8, %tid.y;
	mad.lo.s32 	%r9, %r6, %r7, %r8;
	setp.gt.s32 	%p1, %r1, 3;
	setp.gt.u32 	%p2, %r9, 3;
	or.pred  	%p3, %p1, %p2;
	@%p3 bra 	$L__BB0_2;
	cvta.to.global.u64 	%rd4, %rd1;
	cvta.to.global.u64 	%rd5, %rd2;
	cvta.to.global.u64 	%rd6, %rd3;
	mul.wide.u32 	%rd7, %r9, 16;
	add.s64 	%rd8, %rd4, %rd7;
	mul.wide.s32 	%rd9, %r1, 4;
	add.s64 	%rd10, %rd8, %rd9;
	ld.global.f32 	%f1, [%rd10];
	add.s64 	%rd11, %rd5, %rd7;
	add.s64 	%rd12, %rd11, %rd9;
	ld.global.f32 	%f2, [%rd12];
	add.f32 	%f3, %f1, %f2;
	add.s64 	%rd13, %rd6, %rd7;
	add.s64 	%rd14, %rd13, %rd9;
	st.global.f32 	[%rd14], %f3;
$L__BB0_2:
	ret;

}


// ===== COMPILED SASS (sm_100) =====

	.target	sm_100

	.elftype	@"ET_EXEC"


//--------------------- .note.nv.tkinfo           --------------------------
	.section	.note.nv.tkinfo,"",@"SHT_NOTE"
	.sectionflags	@"SHF_NOTE_NV_TKINFO"
	.tkinfo
        /*0018*/ 	.word	0x00000002
        /*0030*/ 	.string	""
        /*0030*/ 	.string	"ptxas"
        /*0030*/ 	.string	"Cuda compilation tools, release 13.0, V13.0.88"
        /*0030*/ 	.string	"Build cuda_13.0.r13.0/compiler.36424714_0"
        /*0030*/ 	.string	"-arch sm_100 -m 64 "



//--------------------- .note.nv.cuinfo           --------------------------
	.section	.note.nv.cuinfo,"",@"SHT_NOTE"
	.sectionflags	@"SHF_NOTE_NV_CUINFO"
        /*0018*/ 	.short	0x0002
        /*001a*/ 	.short	0x0064
        /*001c*/ 	.short	0x0082
	.zero		2


//--------------------- .nv.info                  --------------------------
	.section	.nv.info,"",@"SHT_CUDA_INFO"
	.align	4


	//----- nvinfo : EIATTR_REGCOUNT
	.align		4
        /*0000*/ 	.byte	0x04, 0x2f
        /*0002*/ 	.short	(.L_1 - .L_0)
	.align		4
.L_0:
        /*0004*/ 	.word	index@(_Z9matrixAddPA4_fS0_S0_)
        /*0008*/ 	.word	0x0000000e


	//----- nvinfo : EIATTR_FRAME_SIZE
	.align		4
.L_1:
        /*000c*/ 	.byte	0x04, 0x11
        /*000e*/ 	.short	(.L_3 - .L_2)
	.align		4
.L_2:
        /*0010*/ 	.word	index@(_Z9matrixAddPA4_fS0_S0_)
        /*0014*/ 	.word	0x00000000


	//----- nvinfo : EIATTR_MIN_STACK_SIZE
	.align		4
.L_3:
        /*0018*/ 	.byte	0x04, 0x12
        /*001a*/ 	.short	(.L_5 - .L_4)
	.align		4
.L_4:
        /*001c*/ 	.word	index@(_Z9matrixAddPA4_fS0_S0_)
        /*0020*/ 	.word	0x00000000
.L_5:


//--------------------- .nv.compat                --------------------------
	.section	.nv.compat,"",@"SHT_CUDA_COMPAT_INFO"
	.align	4
        /*0000*/ 	.byte	0x02, 0x09, 0x00, 0x00, 0x02, 0x02, 0x01, 0x00, 0x02, 0x05, 0x05, 0x00, 0x03, 0x07, 0x01, 0x01
        /*0010*/ 	.byte	0x02, 0x03, 0x00, 0x00, 0x02, 0x06, 0x01, 0x00, 0x04, 0x0b, 0x08, 0x00, 0x09, 0x00, 0x00, 0x00
        /*0020*/ 	.byte	0x00, 0x00, 0x00, 0x00


//--------------------- .nv.info._Z9matrixAddPA4_fS0_S0_ --------------------------
	.section	.nv.info._Z9matrixAddPA4_fS0_S0_,"",@"SHT_CUDA_INFO"
	.sectionflags	@""
	.align	4


	//----- nvinfo : EIATTR_CUDA_API_VERSION
	.align		4
        /*0000*/ 	.byte	0x04, 0x37
        /*0002*/ 	.short	(.L_7 - .L_6)
.L_6:
        /*0004*/ 	.word	0x00000082


	//----- nvinfo : EIATTR_KPARAM_INFO
	.align		4
.L_7:
        /*0008*/ 	.byte	0x04, 0x17
        /*000a*/ 	.short	(.L_9 - .L_8)
.L_8:
        /*000c*/ 	.word	0x00000000
        /*0010*/ 	.short	0x0002
        /*0012*/ 	.short	0x0010
        /*0014*/ 	.byte	0x00, 0xf5, 0x21, 0x00


	//----- nvinfo : EIATTR_KPARAM_INFO
	.align		4
.L_9:
        /*0018*/ 	.byte	0x04, 0x17
        /*001a*/ 	.short	(.L_11 - .L_10)
.L_10:
        /*001c*/ 	.word	0x00000000
        /*0020*/ 	.short	0x0001
        /*0022*/ 	.short	0x0008
        /*0024*/ 	.byte	0x00, 0xf5, 0x21, 0x00


	//----- nvinfo : EIATTR_KPARAM_INFO
	.align		4
.L_11:
        /*0028*/ 	.byte	0x04, 0x17
        /*002a*/ 	.short	(.L_13 - .L_12)
.L_12:
        /*002c*/ 	.word	0x00000000
        /*0030*/ 	.short	0x0000
        /*0032*/ 	.short	0x0000
        /*0034*/ 	.byte	0x00, 0xf5, 0x21, 0x00


	//----- nvinfo : EIATTR_SPARSE_MMA_MASK
	.align		4
.L_13:
        /*0038*/ 	.byte	0x03, 0x50
        /*003a*/ 	.short	0x0000


	//----- nvinfo : EIATTR_MAXREG_COUNT
	.align		4
        /*003c*/ 	.byte	0x03, 0x1b
        /*003e*/ 	.short	0x00ff


	//----- nvinfo : EIATTR_MERCURY_ISA_VERSION
	.align		4
        /*0040*/ 	.byte	0x03, 0x5f
        /*0042*/ 	.short	0x0101


	//----- nvinfo : EIATTR_VRC_CTA_INIT_COUNT
	.align		4
        /*0044*/ 	.byte	0x02, 0x4a
	.zero		1
	.zero		1


	//----- nvinfo : EIATTR_EXIT_INSTR_OFFSETS
	.align		4
        /*0048*/ 	.byte	0x04, 0x1c
        /*004a*/ 	.short	(.L_15 - .L_14)


	//   ....[0]....
.L_14:
        /*004c*/ 	.word	0x000000b0


	//   ....[1]....
        /*0050*/ 	.word	0x000001a0


	//----- nvinfo : EIATTR_CBANK_PARAM_SIZE
	.align		4
.L_15:
        /*0054*/ 	.byte	0x03, 0x19
        /*0056*/ 	.short	0x0018


	//----- nvinfo : EIATTR_PARAM_CBANK
	.align		4
        /*0058*/ 	.byte	0x04, 0x0a
        /*005a*/ 	.short	(.L_17 - .L_16)
	.align		4
.L_16:
        /*005c*/ 	.word	index@(.nv.constant0._Z9matrixAddPA4_fS0_S0_)
        /*0060*/ 	.short	0x0380
        /*0062*/ 	.short	0x0018


	//----- nvinfo : EIATTR_SW_WAR
	.align		4
.L_17:
        /*0064*/ 	.byte	0x04, 0x36
        /*0066*/ 	.short	(.L_19 - .L_18)
.L_18:
        /*0068*/ 	.word	0x00000008
.L_19:


//--------------------- .nv.callgraph             --------------------------
	.section	.nv.callgraph,"",@"SHT_CUDA_CALLGRAPH"
	.align	4
	.sectionentsize	8
	.align		4
        /*0000*/ 	.word	0x00000000
	.align		4
        /*0004*/ 	.word	0xffffffff
	.align		4
        /*0008*/ 	.word	0x00000000
	.align		4
        /*000c*/ 	.word	0xfffffffe
	.align		4
        /*0010*/ 	.word	0x00000000
	.align		4
        /*0014*/ 	.word	0xfffffffd
	.align		4
        /*0018*/ 	.word	0x00000000
	.align		4
        /*001c*/ 	.word	0xfffffffc


//--------------------- .text._Z9matrixAddPA4_fS0_S0_ --------------------------
	.section	.text._Z9matrixAddPA4_fS0_S0_,"ax",@progbits
	.align	128
        .global         _Z9matrixAddPA4_fS0_S0_
        .type           _Z9matrixAddPA4_fS0_S0_,@function
        .size           _Z9matrixAddPA4_fS0_S0_,(.L_x_1 - _Z9matrixAddPA4_fS0_S0_)
        .other          _Z9matrixAddPA4_fS0_S0_,@"STO_CUDA_ENTRY STV_DEFAULT"
_Z9matrixAddPA4_fS0_S0_:
.text._Z9matrixAddPA4_fS0_S0_:
[----:B------:R-:W-:Y:S01]  /*0000*/  LDC R1, c[0x0][0x37c] ;  /* 0x0000df00ff017b82 */ /* 0x000fe20000000800 */
[----:B------:R-:W0:Y:S07]  /*0010*/  S2R R2, SR_TID.Y ;  /* 0x0000000000027919 */ /* 0x000e2e0000002200 */
[----:B------:R-:W1:Y:S01]  /*0020*/  LDC R9, c[0x0][0x360] ;  /* 0x0000d800ff097b82 */ /* 0x000e620000000800 */
[----:B------:R-:W1:Y:S07]  /*0030*/  S2R R0, SR_TID.X ;  /* 0x0000000000007919 */ /* 0x000e6e0000002100 */
[----:B------:R-:W0:Y:S08]  /*0040*/  S2UR UR5, SR_CTAID.Y ;  /* 0x00000000000579c3 */ /* 0x000e300000002600 */
[----:B------:R-:W0:Y:S08]  /*0050*/  LDC R11, c[0x0][0x364] ;  /* 0x0000d900ff0b7b82 */ /* 0x000e300000000800 */
[----:B------:R-:W1:Y:S01]  /*0060*/  S2UR UR4, SR_CTAID.X ;  /* 0x00000000000479c3 */ /* 0x000e620000002500 */
[----:B0-----:R-:W-:-:S05]  /*0070*/  IMAD R11, R11, UR5, R2 ;  /* 0x000000050b0b7c24 */ /* 0x001fca000f8e0202 */
[----:B------:R-:W-:Y:S01]  /*0080*/  ISETP.GT.U32.AND P0, PT, R11, 0x3, PT ;  /* 0x000000030b00780c */ /* 0x000fe20003f04070 */
[----:B-1----:R-:W-:-:S05]  /*0090*/  IMAD R9, R9, UR4, R0 ;  /* 0x0000000409097c24 */ /* 0x002fca000f8e0200 */
[----:B------:R-:W-:-:S13]  /*00a0*/  ISETP.GT.OR P0, PT, R9, 0x3, P0 ;  /* 0x000000030900780c */ /* 0x000fda0000704670 */
[----:B------:R-:W-:Y:S05]  /*00b0*/  @P0 EXIT ;  /* 0x000000000000094d */ /* 0x000fea0003800000 */
[----:B------:R-:W0:Y:S01]  /*00c0*/  LDC.64 R2, c[0x0][0x380] ;  /* 0x0000e000ff027b82 */ /* 0x000e220000000a00 */
[----:B------:R-:W1:Y:S07]  /*00d0*/  LDCU.64 UR4, c[0x0][0x358] ;  /* 0x00006b00ff0477ac */ /* 0x000e6e0008000a00 */
[----:B------:R-:W2:Y:S08]  /*00e0*/  LDC.64 R4, c[0x0][0x388] ;  /* 0x0000e200ff047b82 */ /* 0x000eb00000000a00 */
[----:B------:R-:W3:Y:S01]  /*00f0*/  LDC.64 R6, c[0x0][0x390] ;  /* 0x0000e400ff067b82 */ /* 0x000ee20000000a00 */
[----:B0-----:R-:W-:-:S04]  /*0100*/  IMAD.WIDE.U32 R2, R11, 0x10, R2 ;  /* 0x000000100b027825 */ /* 0x001fc800078e0002 */
[----:B------:R-:W-:-:S04]  /*0110*/  IMAD.WIDE R2, R9, 0x4, R2 ;  /* 0x0000000409027825 */ /* 0x000fc800078e0202 */
[----:B--2---:R-:W-:Y:S02]  /*0120*/  IMAD.WIDE.U32 R4, R11, 0x10, R4 ;  /* 0x000000100b047825 */ /* 0x004fe400078e0004 */
[----:B-1----:R-:W2:Y:S02]  /*0130*/  LDG.E R2, desc[UR4][R2.64] ;  /* 0x0000000402027981 */ /* 0x002ea4000c1e1900 */
[----:B------:R-:W-:-:S06]  /*0140*/  IMAD.WIDE R4, R9, 0x4, R4 ;  /* 0x0000000409047825 */ /* 0x000fcc00078e0204 */
[----:B------:R-:W2:Y:S01]  /*0150*/  LDG.E R5, desc[UR4][R4.64] ;  /* 0x0000000404057981 */ /* 0x000ea2000c1e1900 */
[----:B---3--:R-:W-:-:S04]  /*0160*/  IMAD.WIDE.U32 R6, R11, 0x10, R6 ;  /* 0x000000100b067825 */ /* 0x008fc800078e0006 */
[----:B------:R-:W-:-:S04]  /*0170*/  IMAD.WIDE R6, R9, 0x4, R6 ;  /* 0x0000000409067825 */ /* 0x000fc800078e0206 */
[----:B--2---:R-:W-:-:S05]  /*0180*/  FADD R9, R2, R5 ;  /* 0x0000000502097221 */ /* 0x004fca0000000000 */
[----:B------:R-:W-:Y:S01]  /*0190*/  STG.E desc[UR4][R6.64], R9 ;  /* 0x0000000906007986 */ /* 0x000fe2000c101904 */
[----:B------:R-:W-:Y:S05]  /*01a0*/  EXIT ;  /* 0x000000000000794d */ /* 0x000fea0003800000 */
.L_x_0:
[----:B------:R-:W-:-:S00]  /*01b0*/  BRA `(.L_x_0) ;  /* 0xfffffffc00fc7947 */ /* 0x000fc0000383ffff */
[----:B------:R-:W-:-:S00]  /*01c0*/  NOP ;  /* 0x0000000000007918 */ /* 0x000fc00000000000 */
        /* <DEDUP_REMOVED lines=11> */
.L_x_1:


//--------------------- .nv.shared.reserved.0     --------------------------
	.section	.nv.shared.reserved.0,"aw",@nobits
	.weak		__nv_reservedSMEM_offset_0_alias
	.size		__nv_reservedSMEM_offset_0_alias, 0, 64
	.other		__nv_reservedSMEM_offset_0_alias,@"STO_CUDA_RESERVED_SHARED STV_DEFAULT"
__nv_reservedSMEM_offset_0_alias:
	.zero		0
	.zero		64


//--------------------- .nv.constant0._Z9matrixAddPA4_fS0_S0_ --------------------------
	.section	.nv.constant0._Z9matrixAddPA4_fS0_S0_,"a",@progbits
	.sectionflags	@""
	.align	4
.nv.constant0._Z9matrixAddPA4_fS0_S0_:
	.zero		920


//--------------------- SYMBOLS --------------------------

	.type		.nv.reservedSmem.offset0,@object
	.size		.nv.reservedSmem.offset0,0x4
